//
// Generated by NVIDIA NVVM Compiler
//
// Compiler Build ID: CL-36424714
// Cuda compilation tools, release 13.0, V13.0.88
// Based on NVVM 20.0.0
//

.version 9.0
.target sm_100
.address_size 64

	// .globl	_Z10vector_addPKfS0_Pfi
.extern .func  (.param .b32 func_retval0) vprintf
(
	.param .b64 vprintf_param_0,
	.param .b64 vprintf_param_1
)
;
.global .align 1 .b8 $str[25] = {104, 101, 108, 108, 111, 32, 102, 114, 111, 109, 32, 71, 80, 85, 32, 37, 100, 32, 37, 100, 32, 37, 100, 10};

.visible .entry _Z10vector_addPKfS0_Pfi(
	.param .u64 .ptr .align 1 _Z10vector_addPKfS0_Pfi_param_0,
	.param .u64 .ptr .align 1 _Z10vector_addPKfS0_Pfi_param_1,
	.param .u64 .ptr .align 1 _Z10vector_addPKfS0_Pfi_param_2,
	.param .u32 _Z10vector_addPKfS0_Pfi_param_3
)
{
	.local .align 8 .b8 	__local_depot0[16];
	.reg .b64 	%SP;
	.reg .b64 	%SPL;
	.reg .pred 	%p<2>;
	.reg .b32 	%r<8>;
	.reg .b32 	%f<4>;
	.reg .b64 	%rd<15>;

	mov.u64 	%SPL, __local_depot0;
	cvta.local.u64 	%SP, %SPL;
	ld.param.u64 	%rd1, [_Z10vector_addPKfS0_Pfi_param_0];
	ld.param.u64 	%rd2, [_Z10vector_addPKfS0_Pfi_param_1];
	ld.param.u64 	%rd3, [_Z10vector_addPKfS0_Pfi_param_2];
	ld.param.u32 	%r2, [_Z10vector_addPKfS0_Pfi_param_3];
	add.u64 	%rd4, %SP, 0;
	add.u64 	%rd5, %SPL, 0;
	mov.u32 	%r3, %tid.x;
	mov.u32 	%r4, %ntid.x;
	mov.u32 	%r5, %ctaid.x;
	st.local.v2.u32 	[%rd5], {%r3, %r4};
	st.local.u32 	[%rd5+8], %r5;
	mov.u64 	%rd6, $str;
	cvta.global.u64 	%rd7, %rd6;
	{ // callseq 0, 0
	.param .b64 param0;
	st.param.b64 	[param0], %rd7;
	.param .b64 param1;
	st.param.b64 	[param1], %rd4;
	.param .b32 retval0;
	call.uni (retval0), 
	vprintf, 
	(
	param0, 
	param1
	);
	ld.param.b32 	%r6, [retval0];
	} // callseq 0
	mad.lo.s32 	%r1, %r4, %r5, %r3;
	setp.ge.s32 	%p1, %r1, %r2;
	@%p1 bra 	$L__BB0_2;
	cvta.to.global.u64 	%rd8, %rd1;
	cvta.to.global.u64 	%rd9, %rd2;
	cvta.to.global.u64 	%rd10, %rd3;
	mul.wide.s32 	%rd11, %r1, 4;
	add.s64 	%rd12, %rd8, %rd11;
	ld.global.f32 	%f1, [%rd12];
	add.s64 	%rd13, %rd9, %rd11;
	ld.global.f32 	%f2, [%rd13];
	add.f32 	%f3, %f1, %f2;
	add.s64 	%rd14, %rd10, %rd11;
	st.global.f32 	[%rd14], %f3;
$L__BB0_2:
	ret;

}


// ===== COMPILED SASS (sm_100) =====

	.target	sm_100

	.elftype	@"ET_EXEC"


//--------------------- .note.nv.tkinfo           --------------------------
	.section	.note.nv.tkinfo,"",@"SHT_NOTE"
	.sectionflags	@"SHF_NOTE_NV_TKINFO"
	.tkinfo
        /*0018*/ 	.word	0x00000002
        /*0030*/ 	.string	""
        /*0030*/ 	.string	"ptxas"
        /*0030*/ 	.string	"Cuda compilation tools, release 13.0, V13.0.88"
        /*0030*/ 	.string	"Build cuda_13.0.r13.0/compiler.36424714_0"
        /*0030*/ 	.string	"-arch sm_100 -m 64 "



//--------------------- .note.nv.cuinfo           --------------------------
	.section	.note.nv.cuinfo,"",@"SHT_NOTE"
	.sectionflags	@"SHF_NOTE_NV_CUINFO"
        /*0018*/ 	.short	0x0002
        /*001a*/ 	.short	0x0064
        /*001c*/ 	.short	0x0082
	.zero		2


//--------------------- .nv.info                  --------------------------
	.section	.nv.info,"",@"SHT_CUDA_INFO"
	.align	4


	//----- nvinfo : EIATTR_REGCOUNT
	.align		4
        /*0000*/ 	.byte	0x04, 0x2f
        /*0002*/ 	.short	(.L_2 - .L_1)
	.align		4
.L_1:
        /*0004*/ 	.word	index@(_Z10vector_addPKfS0_Pfi)
        /*0008*/ 	.word	0x00000018


	//----- nvinfo : EIATTR_FRAME_SIZE
	.align		4
.L_2:
        /*000c*/ 	.byte	0x04, 0x11
        /*000e*/ 	.short	(.L_4 - .L_3)
	.align		4
.L_3:
        /*0010*/ 	.word	index@(_Z10vector_addPKfS0_Pfi)
        /*0014*/ 	.word	0x00000010


	//----- nvinfo : EIATTR_MIN_STACK_SIZE
	.align		4
.L_4:
        /*0018*/ 	.byte	0x04, 0x12
        /*001a*/ 	.short	(.L_6 - .L_5)
	.align		4
.L_5:
        /*001c*/ 	.word	index@(_Z10vector_addPKfS0_Pfi)
        /*0020*/ 	.word	0x00000010
.L_6:


//--------------------- .nv.compat                --------------------------
	.section	.nv.compat,"",@"SHT_CUDA_COMPAT_INFO"
	.align	4
        /*0000*/ 	.byte	0x02, 0x09, 0x00, 0x00, 0x02, 0x02, 0x01, 0x00, 0x02, 0x05, 0x05, 0x00, 0x03, 0x07, 0x01, 0x01
        /*0010*/ 	.byte	0x02, 0x03, 0x00, 0x00, 0x02, 0x06, 0x01, 0x00, 0x04, 0x0b, 0x08, 0x00, 0x09, 0x00, 0x00, 0x00
        /*0020*/ 	.byte	0x00, 0x00, 0x00, 0x00


//--------------------- .nv.info._Z10vector_addPKfS0_Pfi --------------------------
	.section	.nv.info._Z10vector_addPKfS0_Pfi,"",@"SHT_CUDA_INFO"
	.sectionflags	@""
	.align	4


	//----- nvinfo : EIATTR_CUDA_API_VERSION
	.align		4
        /*0000*/ 	.byte	0x04, 0x37
        /*0002*/ 	.short	(.L_8 - .L_7)
.L_7:
        /*0004*/ 	.word	0x00000082


	//----- nvinfo : EIATTR_KPARAM_INFO
	.align		4
.L_8:
        /*0008*/ 	.byte	0x04, 0x17
        /*000a*/ 	.short	(.L_10 - .L_9)
.L_9:
        /*000c*/ 	.word	0x00000000
        /*0010*/ 	.short	0x0003
        /*0012*/ 	.short	0x0018
        /*0014*/ 	.byte	0x00, 0xf0, 0x11, 0x00


	//----- nvinfo : EIATTR_KPARAM_INFO
	.align		4
.L_10:
        /*0018*/ 	.byte	0x04, 0x17
        /*001a*/ 	.short	(.L_12 - .L_11)
.L_11:
        /*001c*/ 	.word	0x00000000
        /*0020*/ 	.short	0x0002
        /*0022*/ 	.short	0x0010
        /*0024*/ 	.byte	0x00, 0xf5, 0x21, 0x00


	//----- nvinfo : EIATTR_KPARAM_INFO
	.align		4
.L_12:
        /*0028*/ 	.byte	0x04, 0x17
        /*002a*/ 	.short	(.L_14 - .L_13)
.L_13:
        /*002c*/ 	.word	0x00000000
        /*0030*/ 	.short	0x0001
        /*0032*/ 	.short	0x0008
        /*0034*/ 	.byte	0x00, 0xf5, 0x21, 0x00


	//----- nvinfo : EIATTR_KPARAM_INFO
	.align		4
.L_14:
        /*0038*/ 	.byte	0x04, 0x17
        /*003a*/ 	.short	(.L_16 - .L_15)
.L_15:
        /*003c*/ 	.word	0x00000000
        /*0040*/ 	.short	0x0000
        /*0042*/ 	.short	0x0000
        /*0044*/ 	.byte	0x00, 0xf5, 0x21, 0x00


	//----- nvinfo : EIATTR_SPARSE_MMA_MASK
	.align		4
.L_16:
        /*0048*/ 	.byte	0x03, 0x50
        /*004a*/ 	.short	0x0000


	//----- nvinfo : EIATTR_MAXREG_COUNT
	.align		4
        /*004c*/ 	.byte	0x03, 0x1b
        /*004e*/ 	.short	0x00ff


	//----- nvinfo : EIATTR_EXTERNS
	.align		4
        /*0050*/ 	.byte	0x04, 0x0f
        /*0052*/ 	.short	(.L_18 - .L_17)


	//   ....[0]....
	.align		4
.L_17:
        /*0054*/ 	.word	index@(vprintf)


	//----- nvinfo : EIATTR_MERCURY_ISA_VERSION
	.align		4
.L_18:
        /*0058*/ 	.byte	0x03, 0x5f
        /*005a*/ 	.short	0x0101


	//----- nvinfo : EIATTR_VRC_CTA_INIT_COUNT
	.align		4
        /*005c*/ 	.byte	0x02, 0x4a
	.zero		1
	.zero		1


	//----- nvinfo : EIATTR_SYSCALL_OFFSETS
	.align		4
        /*0060*/ 	.byte	0x04, 0x46
        /*0062*/ 	.short	(.L_20 - .L_19)


	//   ....[0]....
.L_19:
        /*0064*/ 	.word	0x00000110


	//----- nvinfo : EIATTR_EXIT_INSTR_OFFSETS
	.align		4
.L_20:
        /*0068*/ 	.byte	0x04, 0x1c
        /*006a*/ 	.short	(.L_22 - .L_21)


	//   ....[0]....
.L_21:
        /*006c*/ 	.word	0x00000150


	//   ....[1]....
        /*0070*/ 	.word	0x00000210


	//----- nvinfo : EIATTR_CRS_STACK_SIZE
	.align		4
.L_22:
        /*0074*/ 	.byte	0x04, 0x1e
        /*0076*/ 	.short	(.L_24 - .L_23)
.L_23:
        /*0078*/ 	.word	0x00000000


	//----- nvinfo : EIATTR_CBANK_PARAM_SIZE
	.align		4
.L_24:
        /*007c*/ 	.byte	0x03, 0x19
        /*007e*/ 	.short	0x001c


	//----- nvinfo : EIATTR_PARAM_CBANK
	.align		4
        /*0080*/ 	.byte	0x04, 0x0a
        /*0082*/ 	.short	(.L_26 - .L_25)
	.align		4
.L_25:
        /*0084*/ 	.word	index@(.nv.constant0._Z10vector_addPKfS0_Pfi)
        /*0088*/ 	.short	0x0380
        /*008a*/ 	.short	0x001c


	//----- nvinfo : EIATTR_SW_WAR
	.align		4
.L_26:
        /*008c*/ 	.byte	0x04, 0x36
        /*008e*/ 	.short	(.L_28 - .L_27)
.L_27:
        /*0090*/ 	.word	0x00000008
.L_28:


//--------------------- .nv.callgraph             --------------------------
	.section	.nv.callgraph,"",@"SHT_CUDA_CALLGRAPH"
	.align	4
	.sectionentsize	8
	.align		4
        /*0000*/ 	.word	0x00000000
	.align		4
        /*0004*/ 	.word	0xffffffff
	.align		4
        /*0008*/ 	.word	index@(_Z10vector_addPKfS0_Pfi)
	.align		4
        /*000c*/ 	.word	index@(vprintf)
	.align		4
        /*0010*/ 	.word	0x00000000
	.align		4
        /*0014*/ 	.word	0xfffffffe
	.align		4
        /*0018*/ 	.word	0x00000000
	.align		4
        /*001c*/ 	.word	0xfffffffd
	.align		4
        /*0020*/ 	.word	0x00000000
	.align		4
        /*0024*/ 	.word	0xfffffffc


//--------------------- .nv.constant4             --------------------------
	.section	.nv.constant4,"a",@progbits
	.align	8
	.align		8
.nv.constant4:
        /*0000*/ 	.dword	vprintf
	.align		8
        /*0008*/ 	.dword	$str


//--------------------- .text._Z10vector_addPKfS0_Pfi --------------------------
	.section	.text._Z10vector_addPKfS0_Pfi,"ax",@progbits
	.align	128
        .global         _Z10vector_addPKfS0_Pfi
        .type           _Z10vector_addPKfS0_Pfi,@function
        .size           _Z10vector_addPKfS0_Pfi,(.L_x_2 - _Z10vector_addPKfS0_Pfi)
        .other          _Z10vector_addPKfS0_Pfi,@"STO_CUDA_ENTRY STV_DEFAULT"
_Z10vector_addPKfS0_Pfi:
.text._Z10vector_addPKfS0_Pfi:
[----:B------:R-:W0:Y:S01]  /*0000*/  LDC R1, c[0x0][0x37c] ;  /* 0x0000df00ff017b82 */ /* 0x000e220000000800 */
[----:B------:R-:W1:Y:S01]  /*0010*/  S2R R18, SR_CTAID.X ;  /* 0x0000000000127919 */ /* 0x000e620000002500 */
[----:B------:R-:W2:Y:S06]  /*0020*/  LDCU UR5, c[0x0][0x2fc] ;  /* 0x00005f80ff0577ac */ /* 0x000eac0008000800 */
[----:B------:R-:W3:Y:S01]  /*0030*/  LDC R17, c[0x0][0x360] ;  /* 0x0000d800ff117b82 */ /* 0x000ee20000000800 */
[----:B0-----:R-:W-:Y:S01]  /*0040*/  IADD3 R1, PT, PT, R1, -0x10, RZ ;  /* 0xfffffff001017810 */ /* 0x001fe20007ffe0ff */
[----:B------:R-:W3:Y:S01]  /*0050*/  S2R R16, SR_TID.X ;  /* 0x0000000000107919 */ /* 0x000ee20000002100 */
[----:B------:R-:W-:Y:S01]  /*0060*/  MOV R0, 0x0 ;  /* 0x0000000000007802 */ /* 0x000fe20000000f00 */
[----:B------:R-:W0:Y:S04]  /*0070*/  LDCU UR4, c[0x0][0x2f8] ;  /* 0x00005f00ff0477ac */ /* 0x000e280008000800 */
[----:B------:R4:W4:Y:S01]  /*0080*/  LDC.64 R2, c[0x4][R0] ;  /* 0x0100000000027b82 */ /* 0x0009220000000a00 */
[----:B------:R-:W5:Y:S01]  /*0090*/  LDCU.64 UR6, c[0x4][0x8] ;  /* 0x01000100ff0677ac */ /* 0x000f620008000a00 */
[----:B0-----:R-:W-:-:S04]  /*00a0*/  IADD3 R6, P0, PT, R1, UR4, RZ ;  /* 0x0000000401067c10 */ /* 0x001fc8000ff1e0ff */
[----:B--2---:R-:W-:Y:S02]  /*00b0*/  IADD3.X R7, PT, PT, RZ, UR5, RZ, P0, !PT ;  /* 0x00000005ff077c10 */ /* 0x004fe400087fe4ff */
[----:B-----5:R-:W-:Y:S01]  /*00c0*/  MOV R4, UR6 ;  /* 0x0000000600047c02 */ /* 0x020fe20008000f00 */
[----:B-1----:R0:W-:Y:S01]  /*00d0*/  STL [R1+0x8], R18 ;  /* 0x0000081201007387 */ /* 0x0021e20000100800 */
[----:B------:R-:W-:-:S03]  /*00e0*/  MOV R5, UR7 ;  /* 0x0000000700057c02 */ /* 0x000fc60008000f00 */
[----:B---3--:R0:W-:Y:S04]  /*00f0*/  STL.64 [R1], R16 ;  /* 0x0000001001007387 */ /* 0x0081e80000100a00 */
[----:B------:R-:W-:-:S07]  /*0100*/  LEPC R20, `(.L_x_0) ;  /* 0x000000001014794e */ /* 0x000fce0000000000 */
[----:B0---4-:R-:W-:Y:S05]  /*0110*/  CALL.ABS.NOINC R2 ;  /* 0x0000000002007343 */ /* 0x011fea0003c00000 */
.L_x_0:
[----:B------:R-:W0:Y:S01]  /*0120*/  LDCU UR4, c[0x0][0x398] ;  /* 0x00007300ff0477ac */ /* 0x000e220008000800 */
[----:B------:R-:W-:-:S05]  /*0130*/  IMAD R17, R17, R18, R16 ;  /* 0x0000001211117224 */ /* 0x000fca00078e0210 */
[----:B0-----:R-:W-:-:S13]  /*0140*/  ISETP.GE.AND P0, PT, R17, UR4, PT ;  /* 0x0000000411007c0c */ /* 0x001fda000bf06270 */
[----:B------:R-:W-:Y:S05]  /*0150*/  @P0 EXIT ;  /* 0x000000000000094d */ /* 0x000fea0003800000 */
[----:B------:R-:W0:Y:S01]  /*0160*/  LDC.64 R2, c[0x0][0x380] ;  /* 0x0000e000ff027b82 */ /* 0x000e220000000a00 */
[----:B------:R-:W1:Y:S07]  /*0170*/  LDCU.64 UR4, c[0x0][0x358] ;  /* 0x00006b00ff0477ac */ /* 0x000e6e0008000a00 */
[----:B------:R-:W2:Y:S08]  /*0180*/  LDC.64 R4, c[0x0][0x388] ;  /* 0x0000e200ff047b82 */ /* 0x000eb00000000a00 */
[----:B------:R-:W3:Y:S01]  /*0190*/  LDC.64 R6, c[0x0][0x390] ;  /* 0x0000e400ff067b82 */ /* 0x000ee20000000a00 */
[----:B0-----:R-:W-:-:S06]  /*01a0*/  IMAD.WIDE R2, R17, 0x4, R2 ;  /* 0x0000000411027825 */ /* 0x001fcc00078e0202 */
[----:B-1----:R-:W4:Y:S01]  /*01b0*/  LDG.E R2, desc[UR4][R2.64] ;  /* 0x0000000402027981 */ /* 0x002f22000c1e1900 */
[----:B--2---:R-:W-:-:S06]  /*01c0*/  IMAD.WIDE R4, R17, 0x4, R4 ;  /* 0x0000000411047825 */ /* 0x004fcc00078e0204 */
[----:B------:R-:W4:Y:S01]  /*01d0*/  LDG.E R5, desc[UR4][R4.64] ;  /* 0x0000000404057981 */ /* 0x000f22000c1e1900 */
[----:B---3--:R-:W-:-:S04]  /*01e0*/  IMAD.WIDE R6, R17, 0x4, R6 ;  /* 0x0000000411067825 */ /* 0x008fc800078e0206 */
[----:B----4-:R-:W-:-:S05]  /*01f0*/  FADD R9, R2, R5 ;  /* 0x0000000502097221 */ /* 0x010fca0000000000 */
[----:B------:R-:W-:Y:S01]  /*0200*/  STG.E desc[UR4][R6.64], R9 ;  /* 0x0000000906007986 */ /* 0x000fe2000c101904 */
[----:B------:R-:W-:Y:S05]  /*0210*/  EXIT ;  /* 0x000000000000794d */ /* 0x000fea0003800000 */
.L_x_1:
[----:B------:R-:W-:-:S00]  /*0220*/  BRA `(.L_x_1) ;  /* 0xfffffffc00fc7947 */ /* 0x000fc0000383ffff */
[----:B------:R-:W-:-:S00]  /*0230*/  NOP ;  /* 0x0000000000007918 */ /* 0x000fc00000000000 */
        /* <DEDUP_REMOVED lines=12> */
.L_x_2:


//--------------------- .nv.global.init           --------------------------
	.section	.nv.global.init,"aw",@progbits
.nv.global.init:
	.type		$str,@object
	.size		$str,(.L_0 - $str)
$str:
        /*0000*/ 	.byte	0x68, 0x65, 0x6c, 0x6c, 0x6f, 0x20, 0x66, 0x72, 0x6f, 0x6d, 0x20, 0x47, 0x50, 0x55, 0x20, 0x25
        /*0010*/ 	.byte	0x64, 0x20, 0x25, 0x64, 0x20, 0x25, 0x64, 0x0a, 0x00
.L_0:


//--------------------- .nv.shared.reserved.0     --------------------------
	.section	.nv.shared.reserved.0,"aw",@nobits
	.weak		__nv_reservedSMEM_offset_0_alias
	.size		__nv_reservedSMEM_offset_0_alias, 0, 64
	.other		__nv_reservedSMEM_offset_0_alias,@"STO_CUDA_RESERVED_SHARED STV_DEFAULT"
__nv_reservedSMEM_offset_0_alias:
	.zero		0
	.zero		64


//--------------------- .nv.constant0._Z10vector_addPKfS0_Pfi --------------------------
	.section	.nv.constant0._Z10vector_addPKfS0_Pfi,"a",@progbits
	.sectionflags	@""
	.align	4
.nv.constant0._Z10vector_addPKfS0_Pfi:
	.zero		924


//--------------------- SYMBOLS --------------------------

	.type		.nv.reservedSmem.offset0,@object
	.size		.nv.reservedSmem.offset0,0x4
	.type		vprintf,@function
